//
// Generated by NVIDIA NVVM Compiler
//
// Compiler Build ID: CL-36424714
// Cuda compilation tools, release 13.0, V13.0.88
// Based on NVVM 20.0.0
//

.version 9.0
.target sm_100
.address_size 64

	// .globl	_Z18softmaxWarpShufflePfS_ii
.extern .shared .align 16 .b8 shmem[];

.visible .entry _Z18softmaxWarpShufflePfS_ii(
	.param .u64 .ptr .align 1 _Z18softmaxWarpShufflePfS_ii_param_0,
	.param .u64 .ptr .align 1 _Z18softmaxWarpShufflePfS_ii_param_1,
	.param .u32 _Z18softmaxWarpShufflePfS_ii_param_2,
	.param .u32 _Z18softmaxWarpShufflePfS_ii_param_3
)
{
	.reg .pred 	%p<41>;
	.reg .b32 	%r<79>;
	.reg .b32 	%f<96>;
	.reg .b64 	%rd<12>;

	ld.param.u64 	%rd4, [_Z18softmaxWarpShufflePfS_ii_param_0];
	ld.param.u64 	%rd3, [_Z18softmaxWarpShufflePfS_ii_param_1];
	ld.param.u32 	%r19, [_Z18softmaxWarpShufflePfS_ii_param_2];
	ld.param.u32 	%r18, [_Z18softmaxWarpShufflePfS_ii_param_3];
	cvta.to.global.u64 	%rd1, %rd4;
	mov.u32 	%r1, %ctaid.x;
	mov.u32 	%r78, %tid.x;
	setp.ge.s32 	%p2, %r1, %r19;
	@%p2 bra 	$L__BB0_25;
	setp.ge.s32 	%p3, %r78, %r18;
	mov.f32 	%f90, 0fFF800000;
	@%p3 bra 	$L__BB0_4;
	mul.lo.s32 	%r3, %r18, %r1;
	mov.f32 	%f90, 0fFF800000;
	mov.u32 	%r4, %ntid.x;
	mov.u32 	%r76, %r78;
$L__BB0_3:
	add.s32 	%r20, %r76, %r3;
	mul.wide.s32 	%rd5, %r20, 4;
	add.s64 	%rd6, %rd1, %rd5;
	ld.global.f32 	%f20, [%rd6];
	max.f32 	%f90, %f90, %f20;
	add.s32 	%r76, %r76, %r4;
	setp.lt.s32 	%p4, %r76, %r18;
	@%p4 bra 	$L__BB0_3;
$L__BB0_4:
	mov.b32 	%r21, %f90;
	shfl.sync.bfly.b32	%r22|%p5, %r21, 16, 31, -1;
	mov.b32 	%f21, %r22;
	max.f32 	%f22, %f90, %f21;
	mov.b32 	%r23, %f22;
	shfl.sync.bfly.b32	%r24|%p6, %r23, 8, 31, -1;
	mov.b32 	%f23, %r24;
	max.f32 	%f24, %f22, %f23;
	mov.b32 	%r25, %f24;
	shfl.sync.bfly.b32	%r26|%p7, %r25, 4, 31, -1;
	mov.b32 	%f25, %r26;
	max.f32 	%f26, %f24, %f25;
	mov.b32 	%r27, %f26;
	shfl.sync.bfly.b32	%r28|%p8, %r27, 2, 31, -1;
	mov.b32 	%f27, %r28;
	max.f32 	%f28, %f26, %f27;
	mov.b32 	%r29, %f28;
	shfl.sync.bfly.b32	%r30|%p9, %r29, 1, 31, -1;
	mov.b32 	%f29, %r30;
	max.f32 	%f4, %f28, %f29;
	and.b32  	%r7, %r78, 31;
	setp.ne.s32 	%p10, %r7, 0;
	shr.u32 	%r31, %r78, 3;
	and.b32  	%r32, %r31, 124;
	mov.u32 	%r33, shmem;
	add.s32 	%r8, %r33, %r32;
	@%p10 bra 	$L__BB0_6;
	st.shared.f32 	[%r8], %f4;
$L__BB0_6:
	bar.sync 	0;
	setp.gt.u32 	%p12, %r78, 31;
	shl.b32 	%r34, %r78, 2;
	add.s32 	%r9, %r33, %r34;
	mov.pred 	%p40, 0;
	@%p12 bra 	$L__BB0_11;
	mov.u32 	%r36, %ntid.x;
	shr.u32 	%r37, %r36, 5;
	setp.ge.u32 	%p13, %r78, %r37;
	mov.f32 	%f91, 0f00000000;
	@%p13 bra 	$L__BB0_9;
	ld.shared.f32 	%f91, [%r9];
$L__BB0_9:
	mov.b32 	%r38, %f91;
	shfl.sync.bfly.b32	%r39|%p15, %r38, 16, 31, -1;
	mov.b32 	%f31, %r39;
	max.f32 	%f32, %f91, %f31;
	mov.b32 	%r40, %f32;
	shfl.sync.bfly.b32	%r41|%p16, %r40, 8, 31, -1;
	mov.b32 	%f33, %r41;
	max.f32 	%f34, %f32, %f33;
	mov.b32 	%r42, %f34;
	shfl.sync.bfly.b32	%r43|%p17, %r42, 4, 31, -1;
	mov.b32 	%f35, %r43;
	max.f32 	%f36, %f34, %f35;
	mov.b32 	%r44, %f36;
	shfl.sync.bfly.b32	%r45|%p18, %r44, 2, 31, -1;
	mov.b32 	%f37, %r45;
	max.f32 	%f38, %f36, %f37;
	mov.b32 	%r46, %f38;
	shfl.sync.bfly.b32	%r47|%p19, %r46, 1, 31, -1;
	mov.b32 	%f39, %r47;
	max.f32 	%f7, %f38, %f39;
	setp.ne.s32 	%p20, %r78, 0;
	@%p20 bra 	$L__BB0_11;
	st.shared.f32 	[shmem], %f7;
	mov.pred 	%p40, -1;
$L__BB0_11:
	setp.ge.s32 	%p22, %r78, %r18;
	bar.sync 	0;
	mov.f32 	%f93, 0f00000000;
	ld.shared.f32 	%f8, [shmem];
	@%p22 bra 	$L__BB0_14;
	mul.lo.s32 	%r10, %r18, %r1;
	mov.f32 	%f93, 0f00000000;
	mov.u32 	%r11, %ntid.x;
	mov.u32 	%r77, %r78;
$L__BB0_13:
	add.s32 	%r48, %r77, %r10;
	mul.wide.s32 	%rd7, %r48, 4;
	add.s64 	%rd8, %rd1, %rd7;
	ld.global.f32 	%f42, [%rd8];
	sub.f32 	%f43, %f42, %f8;
	fma.rn.f32 	%f44, %f43, 0f3BBB989D, 0f3F000000;
	cvt.sat.f32.f32 	%f45, %f44;
	mov.f32 	%f46, 0f4B400001;
	mov.f32 	%f47, 0f437C0000;
	fma.rm.f32 	%f48, %f45, %f47, %f46;
	add.f32 	%f49, %f48, 0fCB40007F;
	neg.f32 	%f50, %f49;
	fma.rn.f32 	%f51, %f43, 0f3FB8AA3B, %f50;
	fma.rn.f32 	%f52, %f43, 0f32A57060, %f51;
	mov.b32 	%r49, %f48;
	shl.b32 	%r50, %r49, 23;
	mov.b32 	%f53, %r50;
	ex2.approx.ftz.f32 	%f54, %f52;
	fma.rn.f32 	%f93, %f54, %f53, %f93;
	add.s32 	%r77, %r77, %r11;
	setp.lt.s32 	%p23, %r77, %r18;
	@%p23 bra 	$L__BB0_13;
$L__BB0_14:
	setp.ne.s32 	%p24, %r7, 0;
	mov.b32 	%r51, %f93;
	shfl.sync.bfly.b32	%r52|%p25, %r51, 16, 31, -1;
	mov.b32 	%f55, %r52;
	add.f32 	%f56, %f93, %f55;
	mov.b32 	%r53, %f56;
	shfl.sync.bfly.b32	%r54|%p26, %r53, 8, 31, -1;
	mov.b32 	%f57, %r54;
	add.f32 	%f58, %f56, %f57;
	mov.b32 	%r55, %f58;
	shfl.sync.bfly.b32	%r56|%p27, %r55, 4, 31, -1;
	mov.b32 	%f59, %r56;
	add.f32 	%f60, %f58, %f59;
	mov.b32 	%r57, %f60;
	shfl.sync.bfly.b32	%r58|%p28, %r57, 2, 31, -1;
	mov.b32 	%f61, %r58;
	add.f32 	%f62, %f60, %f61;
	mov.b32 	%r59, %f62;
	shfl.sync.bfly.b32	%r60|%p29, %r59, 1, 31, -1;
	mov.b32 	%f63, %r60;
	add.f32 	%f95, %f62, %f63;
	@%p24 bra 	$L__BB0_16;
	st.shared.f32 	[%r8], %f95;
$L__BB0_16:
	setp.gt.u32 	%p30, %r78, 31;
	bar.sync 	0;
	@%p30 bra 	$L__BB0_20;
	mov.u32 	%r61, %ntid.x;
	shr.u32 	%r62, %r61, 5;
	setp.ge.u32 	%p31, %r78, %r62;
	mov.f32 	%f94, 0f00000000;
	@%p31 bra 	$L__BB0_19;
	ld.shared.f32 	%f94, [%r9];
$L__BB0_19:
	mov.b32 	%r63, %f94;
	shfl.sync.bfly.b32	%r64|%p32, %r63, 16, 31, -1;
	mov.b32 	%f65, %r64;
	add.f32 	%f66, %f94, %f65;
	mov.b32 	%r65, %f66;
	shfl.sync.bfly.b32	%r66|%p33, %r65, 8, 31, -1;
	mov.b32 	%f67, %r66;
	add.f32 	%f68, %f66, %f67;
	mov.b32 	%r67, %f68;
	shfl.sync.bfly.b32	%r68|%p34, %r67, 4, 31, -1;
	mov.b32 	%f69, %r68;
	add.f32 	%f70, %f68, %f69;
	mov.b32 	%r69, %f70;
	shfl.sync.bfly.b32	%r70|%p35, %r69, 2, 31, -1;
	mov.b32 	%f71, %r70;
	add.f32 	%f72, %f70, %f71;
	mov.b32 	%r71, %f72;
	shfl.sync.bfly.b32	%r72|%p36, %r71, 1, 31, -1;
	mov.b32 	%f73, %r72;
	add.f32 	%f95, %f72, %f73;
$L__BB0_20:
	not.pred 	%p37, %p40;
	@%p37 bra 	$L__BB0_22;
	st.shared.f32 	[shmem], %f95;
$L__BB0_22:
	setp.ge.s32 	%p38, %r78, %r18;
	bar.sync 	0;
	@%p38 bra 	$L__BB0_25;
	ld.shared.f32 	%f17, [shmem];
	mul.lo.s32 	%r14, %r18, %r1;
	mov.u32 	%r15, %ntid.x;
	cvta.to.global.u64 	%rd2, %rd3;
$L__BB0_24:
	add.s32 	%r73, %r78, %r14;
	mul.wide.s32 	%rd9, %r73, 4;
	add.s64 	%rd10, %rd1, %rd9;
	ld.global.f32 	%f74, [%rd10];
	sub.f32 	%f75, %f74, %f8;
	fma.rn.f32 	%f76, %f75, 0f3BBB989D, 0f3F000000;
	cvt.sat.f32.f32 	%f77, %f76;
	mov.f32 	%f78, 0f4B400001;
	mov.f32 	%f79, 0f437C0000;
	fma.rm.f32 	%f80, %f77, %f79, %f78;
	add.f32 	%f81, %f80, 0fCB40007F;
	neg.f32 	%f82, %f81;
	fma.rn.f32 	%f83, %f75, 0f3FB8AA3B, %f82;
	fma.rn.f32 	%f84, %f75, 0f32A57060, %f83;
	mov.b32 	%r74, %f80;
	shl.b32 	%r75, %r74, 23;
	mov.b32 	%f85, %r75;
	ex2.approx.ftz.f32 	%f86, %f84;
	mul.f32 	%f87, %f86, %f85;
	div.rn.f32 	%f88, %f87, %f17;
	add.s64 	%rd11, %rd2, %rd9;
	st.global.f32 	[%rd11], %f88;
	add.s32 	%r78, %r78, %r15;
	setp.lt.s32 	%p39, %r78, %r18;
	@%p39 bra 	$L__BB0_24;
$L__BB0_25:
	ret;

}


// ===== COMPILED SASS (sm_100) =====

	.target	sm_100

	.elftype	@"ET_EXEC"


//--------------------- .note.nv.tkinfo           --------------------------
	.section	.note.nv.tkinfo,"",@"SHT_NOTE"
	.sectionflags	@"SHF_NOTE_NV_TKINFO"
	.tkinfo
        /*0018*/ 	.word	0x00000002
        /*0030*/ 	.string	""
        /*0030*/ 	.string	"ptxas"
        /*0030*/ 	.string	"Cuda compilation tools, release 13.0, V13.0.88"
        /*0030*/ 	.string	"Build cuda_13.0.r13.0/compiler.36424714_0"
        /*0030*/ 	.string	"-arch sm_100 -m 64 "



//--------------------- .note.nv.cuinfo           --------------------------
	.section	.note.nv.cuinfo,"",@"SHT_NOTE"
	.sectionflags	@"SHF_NOTE_NV_CUINFO"
        /*0018*/ 	.short	0x0002
        /*001a*/ 	.short	0x0064
        /*001c*/ 	.short	0x0082
	.zero		2


//--------------------- .nv.info                  --------------------------
	.section	.nv.info,"",@"SHT_CUDA_INFO"
	.align	4


	//----- nvinfo : EIATTR_REGCOUNT
	.align		4
        /*0000*/ 	.byte	0x04, 0x2f
        /*0002*/ 	.short	(.L_1 - .L_0)
	.align		4
.L_0:
        /*0004*/ 	.word	index@(_Z18softmaxWarpShufflePfS_ii)
        /*0008*/ 	.word	0x00000016


	//----- nvinfo : EIATTR_FRAME_SIZE
	.align		4
.L_1:
        /*000c*/ 	.byte	0x04, 0x11
        /*000e*/ 	.short	(.L_3 - .L_2)
	.align		4
.L_2:
        /*0010*/ 	.word	index@($__internal_0_$__cuda_sm3x_div_rn_noftz_f32_slowpath)
        /*0014*/ 	.word	0x00000000


	//----- nvinfo : EIATTR_FRAME_SIZE
	.align		4
.L_3:
        /*0018*/ 	.byte	0x04, 0x11
        /*001a*/ 	.short	(.L_5 - .L_4)
	.align		4
.L_4:
        /*001c*/ 	.word	index@(_Z18softmaxWarpShufflePfS_ii)
        /*0020*/ 	.word	0x00000000


	//----- nvinfo : EIATTR_MIN_STACK_SIZE
	.align		4
.L_5:
        /*0024*/ 	.byte	0x04, 0x12
        /*0026*/ 	.short	(.L_7 - .L_6)
	.align		4
.L_6:
        /*0028*/ 	.word	index@(_Z18softmaxWarpShufflePfS_ii)
        /*002c*/ 	.word	0x00000000
.L_7:


//--------------------- .nv.compat                --------------------------
	.section	.nv.compat,"",@"SHT_CUDA_COMPAT_INFO"
	.align	4
        /*0000*/ 	.byte	0x02, 0x09, 0x00, 0x00, 0x02, 0x02, 0x01, 0x00, 0x02, 0x05, 0x05, 0x00, 0x03, 0x07, 0x01, 0x01
        /*0010*/ 	.byte	0x02, 0x03, 0x00, 0x00, 0x02, 0x06, 0x01, 0x00, 0x04, 0x0b, 0x08, 0x00, 0x01, 0x00, 0x00, 0x00
        /*0020*/ 	.byte	0x00, 0x00, 0x00, 0x00


//--------------------- .nv.info._Z18softmaxWarpShufflePfS_ii --------------------------
	.section	.nv.info._Z18softmaxWarpShufflePfS_ii,"",@"SHT_CUDA_INFO"
	.sectionflags	@""
	.align	4


	//----- nvinfo : EIATTR_CUDA_API_VERSION
	.align		4
        /*0000*/ 	.byte	0x04, 0x37
        /*0002*/ 	.short	(.L_9 - .L_8)
.L_8:
        /*0004*/ 	.word	0x00000082


	//----- nvinfo : EIATTR_KPARAM_INFO
	.align		4
.L_9:
        /*0008*/ 	.byte	0x04, 0x17
        /*000a*/ 	.short	(.L_11 - .L_10)
.L_10:
        /*000c*/ 	.word	0x00000000
        /*0010*/ 	.short	0x0003
        /*0012*/ 	.short	0x0014
        /*0014*/ 	.byte	0x00, 0xf0, 0x11, 0x00


	//----- nvinfo : EIATTR_KPARAM_INFO
	.align		4
.L_11:
        /*0018*/ 	.byte	0x04, 0x17
        /*001a*/ 	.short	(.L_13 - .L_12)
.L_12:
        /*001c*/ 	.word	0x00000000
        /*0020*/ 	.short	0x0002
        /*0022*/ 	.short	0x0010
        /*0024*/ 	.byte	0x00, 0xf0, 0x11, 0x00


	//----- nvinfo : EIATTR_KPARAM_INFO
	.align		4
.L_13:
        /*0028*/ 	.byte	0x04, 0x17
        /*002a*/ 	.short	(.L_15 - .L_14)
.L_14:
        /*002c*/ 	.word	0x00000000
        /*0030*/ 	.short	0x0001
        /*0032*/ 	.short	0x0008
        /*0034*/ 	.byte	0x00, 0xf5, 0x21, 0x00


	//----- nvinfo : EIATTR_KPARAM_INFO
	.align		4
.L_15:
        /*0038*/ 	.byte	0x04, 0x17
        /*003a*/ 	.short	(.L_17 - .L_16)
.L_16:
        /*003c*/ 	.word	0x00000000
        /*0040*/ 	.short	0x0000
        /*0042*/ 	.short	0x0000
        /*0044*/ 	.byte	0x00, 0xf5, 0x21, 0x00


	//----- nvinfo : EIATTR_SPARSE_MMA_MASK
	.align		4
.L_17:
        /*0048*/ 	.byte	0x03, 0x50
        /*004a*/ 	.short	0x0000


	//----- nvinfo : EIATTR_MAXREG_COUNT
	.align		4
        /*004c*/ 	.byte	0x03, 0x1b
        /*004e*/ 	.short	0x00ff


	//----- nvinfo : EIATTR_NUM_BARRIERS
	.align		4
        /*0050*/ 	.byte	0x02, 0x4c
        /*0052*/ 	.byte	0x01
	.zero		1


	//----- nvinfo : EIATTR_MERCURY_ISA_VERSION
	.align		4
        /*0054*/ 	.byte	0x03, 0x5f
        /*0056*/ 	.short	0x0101


	//----- nvinfo : EIATTR_COOP_GROUP_MASK_REGIDS
	.align		4
        /*0058*/ 	.byte	0x04, 0x29
        /*005a*/ 	.short	(.L_19 - .L_18)


	//   ....[0]....
.L_18:
        /*005c*/ 	.word	0xffffffff


	//   ....[1]....
        /*0060*/ 	.word	0xffffffff


	//   ....[2]....
        /*0064*/ 	.word	0xffffffff


	//   ....[3]....
        /*0068*/ 	.word	0xffffffff


	//   ....[4]....
        /*006c*/ 	.word	0xffffffff


	//   ....[5]....
        /*0070*/ 	.word	0xffffffff


	//   ....[6]....
        /*0074*/ 	.word	0xffffffff


	//   ....[7]....
        /*0078*/ 	.word	0xffffffff


	//   ....[8]....
        /*007c*/ 	.word	0xffffffff


	//   ....[9]....
        /*0080*/ 	.word	0xffffffff


	//   ....[10]....
        /*0084*/ 	.word	0xffffffff


	//   ....[11]....
        /*0088*/ 	.word	0xffffffff


	//   ....[12]....
        /*008c*/ 	.word	0xffffffff


	//   ....[13]....
        /*0090*/ 	.word	0xffffffff


	//   ....[14]....
        /*0094*/ 	.word	0xffffffff


	//   ....[15]....
        /*0098*/ 	.word	0xffffffff


	//   ....[16]....
        /*009c*/ 	.word	0xffffffff


	//   ....[17]....
        /*00a0*/ 	.word	0xffffffff


	//   ....[18]....
        /*00a4*/ 	.word	0xffffffff


	//   ....[19]....
        /*00a8*/ 	.word	0xffffffff


	//   ....[20]....
        /*00ac*/ 	.word	0x0500000c


	//   ....[21]....
        /*00b0*/ 	.word	0x0500000c


	//   ....[22]....
        /*00b4*/ 	.word	0x0500000c


	//   ....[23]....
        /*00b8*/ 	.word	0x0500000c


	//   ....[24]....
        /*00bc*/ 	.word	0x0500000c


	//   ....[25]....
        /*00c0*/ 	.word	0x0500000c


	//   ....[26]....
        /*00c4*/ 	.word	0x0500000c


	//   ....[27]....
        /*00c8*/ 	.word	0x0500000c


	//   ....[28]....
        /*00cc*/ 	.word	0x0500000c


	//   ....[29]....
        /*00d0*/ 	.word	0x0500000c


	//----- nvinfo : EIATTR_COOP_GROUP_INSTR_OFFSETS
	.align		4
.L_19:
        /*00d4*/ 	.byte	0x04, 0x28
        /*00d6*/ 	.short	(.L_21 - .L_20)


	//   ....[0]....
.L_20:
        /*00d8*/ 	.word	0x00000180


	//   ....[1]....
        /*00dc*/ 	.word	0x000001f0


	//   ....[2]....
        /*00e0*/ 	.word	0x00000210


	//   ....[3]....
        /*00e4*/ 	.word	0x00000230


	//   ....[4]....
        /*00e8*/ 	.word	0x00000270


	//   ....[5]....
        /*00ec*/ 	.word	0x00000350


	//   ....[6]....
        /*00f0*/ 	.word	0x00000370


	//   ....[7]....
        /*00f4*/ 	.word	0x00000390


	//   ....[8]....
        /*00f8*/ 	.word	0x000003b0


	//   ....[9]....
        /*00fc*/ 	.word	0x000003d0


	//   ....[10]....
        /*0100*/ 	.word	0x000005f0


	//   ....[11]....
        /*0104*/ 	.word	0x00000630


	//   ....[12]....
        /*0108*/ 	.word	0x00000650


	//   ....[13]....
        /*010c*/ 	.word	0x00000670


	//   ....[14]....
        /*0110*/ 	.word	0x00000690


	//   ....[15]....
        /*0114*/ 	.word	0x00000760


	//   ....[16]....
        /*0118*/ 	.word	0x00000780


	//   ....[17]....
        /*011c*/ 	.word	0x000007a0


	//   ....[18]....
        /*0120*/ 	.word	0x000007c0


	//   ....[19]....
        /*0124*/ 	.word	0x000007e0


	//   ....[20]....
        /*0128*/ 	.word	0x00000b20


	//   ....[21]....
        /*012c*/ 	.word	0x00000b90


	//   ....[22]....
        /*0130*/ 	.word	0x00000c00


	//   ....[23]....
        /*0134*/ 	.word	0x00000c70


	//   ....[24]....
        /*0138*/ 	.word	0x00000ce0


	//   ....[25]....
        /*013c*/ 	.word	0x00000d60


	//   ....[26]....
        /*0140*/ 	.word	0x00000dd0


	//   ....[27]....
        /*0144*/ 	.word	0x00000e40


	//   ....[28]....
        /*0148*/ 	.word	0x00000eb0


	//   ....[29]....
        /*014c*/ 	.word	0x00000f20


	//----- nvinfo : EIATTR_VRC_CTA_INIT_COUNT
	.align		4
.L_21:
        /*0150*/ 	.byte	0x02, 0x4a
	.zero		1
	.zero		1


	//----- nvinfo : EIATTR_EXIT_INSTR_OFFSETS
	.align		4
        /*0154*/ 	.byte	0x04, 0x1c
        /*0156*/ 	.short	(.L_23 - .L_22)


	//   ....[0]....
.L_22:
        /*0158*/ 	.word	0x00000040


	//   ....[1]....
        /*015c*/ 	.word	0x00000850


	//   ....[2]....
        /*0160*/ 	.word	0x00000ac0


	//----- nvinfo : EIATTR_CRS_STACK_SIZE
	.align		4
.L_23:
        /*0164*/ 	.byte	0x04, 0x1e
        /*0166*/ 	.short	(.L_25 - .L_24)
.L_24:
        /*0168*/ 	.word	0x00000000


	//----- nvinfo : EIATTR_CBANK_PARAM_SIZE
	.align		4
.L_25:
        /*016c*/ 	.byte	0x03, 0x19
        /*016e*/ 	.short	0x0018


	//----- nvinfo : EIATTR_PARAM_CBANK
	.align		4
        /*0170*/ 	.byte	0x04, 0x0a
        /*0172*/ 	.short	(.L_27 - .L_26)
	.align		4
.L_26:
        /*0174*/ 	.word	index@(.nv.constant0._Z18softmaxWarpShufflePfS_ii)
        /*0178*/ 	.short	0x0380
        /*017a*/ 	.short	0x0018


	//----- nvinfo : EIATTR_SW_WAR
	.align		4
.L_27:
        /*017c*/ 	.byte	0x04, 0x36
        /*017e*/ 	.short	(.L_29 - .L_28)
.L_28:
        /*0180*/ 	.word	0x00000008
.L_29:


//--------------------- .nv.callgraph             --------------------------
	.section	.nv.callgraph,"",@"SHT_CUDA_CALLGRAPH"
	.align	4
	.sectionentsize	8
	.align		4
        /*0000*/ 	.word	0x00000000
	.align		4
        /*0004*/ 	.word	0xffffffff
	.align		4
        /*0008*/ 	.word	0x00000000
	.align		4
        /*000c*/ 	.word	0xfffffffe
	.align		4
        /*0010*/ 	.word	0x00000000
	.align		4
        /*0014*/ 	.word	0xfffffffd
	.align		4
        /*0018*/ 	.word	0x00000000
	.align		4
        /*001c*/ 	.word	0xfffffffc


//--------------------- .text._Z18softmaxWarpShufflePfS_ii --------------------------
	.section	.text._Z18softmaxWarpShufflePfS_ii,"ax",@progbits
	.align	128
        .global         _Z18softmaxWarpShufflePfS_ii
        .type           _Z18softmaxWarpShufflePfS_ii,@function
        .size           _Z18softmaxWarpShufflePfS_ii,(.L_x_38 - _Z18softmaxWarpShufflePfS_ii)
        .other          _Z18softmaxWarpShufflePfS_ii,@"STO_CUDA_ENTRY STV_DEFAULT"
_Z18softmaxWarpShufflePfS_ii:
.text._Z18softmaxWarpShufflePfS_ii:
[----:B------:R-:W-:Y:S08]  /*0000*/  LDC R1, c[0x0][0x37c] ;  /* 0x0000df00ff017b82 */ /* 0x000ff00000000800 */
[----:B------:R-:W0:Y:S08]  /*0010*/  S2UR UR6, SR_CTAID.X ;  /* 0x00000000000679c3 */ /* 0x000e300000002500 */
[----:B------:R-:W0:Y:S02]  /*0020*/  LDC R0, c[0x0][0x390] ;  /* 0x0000e400ff007b82 */ /* 0x000e240000000800 */
[----:B0-----:R-:W-:-:S13]  /*0030*/  ISETP.LE.AND P0, PT, R0, UR6, PT ;  /* 0x0000000600007c0c */ /* 0x001fda000bf03270 */
[----:B------:R-:W-:Y:S05]  /*0040*/  @P0 EXIT ;  /* 0x000000000000094d */ /* 0x000fea0003800000 */
[----:B------:R-:W0:Y:S01]  /*0050*/  S2R R2, SR_TID.X ;  /* 0x0000000000027919 */ /* 0x000e220000002100 */
[----:B------:R-:W0:Y:S01]  /*0060*/  LDC R3, c[0x0][0x394] ;  /* 0x0000e500ff037b82 */ /* 0x000e220000000800 */
[----:B------:R-:W1:Y:S01]  /*0070*/  LDCU.64 UR8, c[0x0][0x358] ;  /* 0x00006b00ff0877ac */ /* 0x000e620008000a00 */
[----:B------:R-:W-:Y:S01]  /*0080*/  BSSY.RECONVERGENT B0, `(.L_x_0) ;  /* 0x000000f000007945 */ /* 0x000fe20003800200 */
[----:B------:R-:W-:Y:S01]  /*0090*/  IMAD.MOV.U32 R8, RZ, RZ, -0x800000 ;  /* 0xff800000ff087424 */ /* 0x000fe200078e00ff */
[----:B0-----:R-:W-:-:S13]  /*00a0*/  ISETP.GE.AND P0, PT, R2, R3, PT ;  /* 0x000000030200720c */ /* 0x001fda0003f06270 */
[----:B-1----:R-:W-:Y:S05]  /*00b0*/  @P0 BRA `(.L_x_1) ;  /* 0x00000000002c0947 */ /* 0x002fea0003800000 */
[----:B------:R-:W0:Y:S01]  /*00c0*/  LDC R9, c[0x0][0x360] ;  /* 0x0000d800ff097b82 */ /* 0x000e220000000800 */
[----:B------:R-:W-:Y:S02]  /*00d0*/  IMAD.MOV.U32 R8, RZ, RZ, -0x800000 ;  /* 0xff800000ff087424 */ /* 0x000fe400078e00ff */
[----:B------:R-:W-:-:S05]  /*00e0*/  IMAD.MOV.U32 R0, RZ, RZ, R2 ;  /* 0x000000ffff007224 */ /* 0x000fca00078e0002 */
[----:B------:R-:W1:Y:S02]  /*00f0*/  LDC.64 R6, c[0x0][0x380] ;  /* 0x0000e000ff067b82 */ /* 0x000e640000000a00 */
.L_x_2:
[----:B------:R-:W-:-:S04]  /*0100*/  IMAD R5, R3, UR6, R0 ;  /* 0x0000000603057c24 */ /* 0x000fc8000f8e0200 */
[----:B-1----:R-:W-:-:S06]  /*0110*/  IMAD.WIDE R4, R5, 0x4, R6 ;  /* 0x0000000405047825 */ /* 0x002fcc00078e0206 */
[----:B------:R-:W2:Y:S01]  /*0120*/  LDG.E R5, desc[UR8][R4.64] ;  /* 0x0000000804057981 */ /* 0x000ea2000c1e1900 */
[----:B0-----:R-:W-:-:S04]  /*0130*/  IADD3 R0, PT, PT, R9, R0, RZ ;  /* 0x0000000009007210 */ /* 0x001fc80007ffe0ff */
[----:B------:R-:W-:Y:S02]  /*0140*/  ISETP.GE.AND P0, PT, R0, R3, PT ;  /* 0x000000030000720c */ /* 0x000fe40003f06270 */
[----:B--2---:R-:W-:-:S11]  /*0150*/  FMNMX R8, R5, R8, !PT ;  /* 0x0000000805087209 */ /* 0x004fd60007800000 */
[----:B------:R-:W-:Y:S05]  /*0160*/  @!P0 BRA `(.L_x_2) ;  /* 0xfffffffc00e48947 */ /* 0x000fea000383ffff */
.L_x_1:
[----:B------:R-:W-:Y:S05]  /*0170*/  BSYNC.RECONVERGENT B0 ;  /* 0x0000000000007941 */ /* 0x000fea0003800200 */
.L_x_0:
[----:B------:R-:W0:Y:S01]  /*0180*/  SHFL.BFLY PT, R5, R8, 0x10, 0x1f ;  /* 0x0e001f0008057f89 */ /* 0x000e2200000e0000 */
[----:B------:R-:W1:Y:S01]  /*0190*/  S2UR UR5, SR_CgaCtaId ;  /* 0x00000000000579c3 */ /* 0x000e620000008800 */
[----:B------:R-:W-:Y:S01]  /*01a0*/  UMOV UR4, 0x400 ;  /* 0x0000040000047882 */ /* 0x000fe20000000000 */
[----:B------:R-:W-:Y:S02]  /*01b0*/  ISETP.GT.U32.AND P1, PT, R2, 0x1f, PT ;  /* 0x0000001f0200780c */ /* 0x000fe40003f24070 */
[----:B0-----:R-:W-:Y:S01]  /*01c0*/  FMNMX R5, R5, R8, !PT ;  /* 0x0000000805057209 */ /* 0x001fe20007800000 */
[----:B-1----:R-:W-:Y:S01]  /*01d0*/  ULEA UR4, UR5, UR4, 0x18 ;  /* 0x0000000405047291 */ /* 0x002fe2000f8ec0ff */
[----:B------:R-:W-:-:S03]  /*01e0*/  SHF.R.U32.HI R8, RZ, 0x3, R2 ;  /* 0x00000003ff087819 */ /* 0x000fc60000011602 */
[----:B------:R-:W0:Y:S02]  /*01f0*/  SHFL.BFLY PT, R0, R5, 0x8, 0x1f ;  /* 0x0d001f0005007f89 */ /* 0x000e2400000e0000 */
[----:B0-----:R-:W-:-:S05]  /*0200*/  FMNMX R4, R5, R0, !PT ;  /* 0x0000000005047209 */ /* 0x001fca0007800000 */
[----:B------:R-:W0:Y:S02]  /*0210*/  SHFL.BFLY PT, R7, R4, 0x4, 0x1f ;  /* 0x0c801f0004077f89 */ /* 0x000e2400000e0000 */
[----:B0-----:R-:W-:-:S05]  /*0220*/  FMNMX R7, R4, R7, !PT ;  /* 0x0000000704077209 */ /* 0x001fca0007800000 */
[----:B------:R-:W0:Y:S02]  /*0230*/  SHFL.BFLY PT, R0, R7, 0x2, 0x1f ;  /* 0x0c401f0007007f89 */ /* 0x000e2400000e0000 */
[----:B0-----:R-:W-:Y:S02]  /*0240*/  FMNMX R9, R7, R0, !PT ;  /* 0x0000000007097209 */ /* 0x001fe40007800000 */
[C---:B------:R-:W-:Y:S02]  /*0250*/  LOP3.LUT P0, R0, R2.reuse, 0x1f, RZ, 0xc0, !PT ;  /* 0x0000001f02007812 */ /* 0x040fe4000780c0ff */
[----:B------:R-:W-:Y:S01]  /*0260*/  LEA R7, R2, UR4, 0x2 ;  /* 0x0000000402077c11 */ /* 0x000fe2000f8e10ff */
[----:B------:R-:W0:Y:S02]  /*0270*/  SHFL.BFLY PT, R6, R9, 0x1, 0x1f ;  /* 0x0c201f0009067f89 */ /* 0x000e2400000e0000 */
[----:B0-----:R-:W-:Y:S02]  /*0280*/  FMNMX R5, R9, R6, !PT ;  /* 0x0000000609057209 */ /* 0x001fe40007800000 */
[----:B------:R-:W-:-:S06]  /*0290*/  LOP3.LUT R6, R8, 0x7c, RZ, 0xc0, !PT ;  /* 0x0000007c08067812 */ /* 0x000fcc00078ec0ff */
[----:B------:R0:W-:Y:S01]  /*02a0*/  @!P0 STS [R6+UR4], R5 ;  /* 0x0000000506008988 */ /* 0x0001e20008000804 */
[----:B------:R-:W-:Y:S01]  /*02b0*/  BAR.SYNC.DEFER_BLOCKING 0x0 ;  /* 0x0000000000007b1d */ /* 0x000fe20000010000 */
[----:B------:R-:W-:-:S05]  /*02c0*/  PLOP3.LUT P0, PT, PT, PT, PT, 0x8, 0x80 ;  /* 0x000000000080781c */ /* 0x000fca0003f0e170 */
[----:B------:R-:W-:Y:S08]  /*02d0*/  @P1 BRA `(.L_x_3) ;  /* 0x0000000000501947 */ /* 0x000ff00003800000 */
[----:B------:R-:W1:Y:S01]  /*02e0*/  LDCU UR5, c[0x0][0x360] ;  /* 0x00006c00ff0577ac */ /* 0x000e620008000800 */
[----:B------:R-:W-:Y:S01]  /*02f0*/  IMAD.MOV.U32 R4, RZ, RZ, RZ ;  /* 0x000000ffff047224 */ /* 0x000fe200078e00ff */
[----:B-1----:R-:W-:-:S06]  /*0300*/  USHF.R.U32.HI UR5, URZ, 0x5, UR5 ;  /* 0x00000005ff057899 */ /* 0x002fcc0008011605 */
[----:B------:R-:W-:Y:S01]  /*0310*/  ISETP.GE.U32.AND P1, PT, R2, UR5, PT ;  /* 0x0000000502007c0c */ /* 0x000fe2000bf26070 */
[----:B------:R-:W-:-:S12]  /*0320*/  UMOV UR5, 0xffffffff ;  /* 0xffffffff00057882 */ /* 0x000fd80000000000 */
[----:B------:R1:W2:Y:S01]  /*0330*/  @!P1 LDS R4, [R7] ;  /* 0x0000000007049984 */ /* 0x0002a20000000800 */
[----:B------:R-:W-:Y:S05]  /*0340*/  BRA.DIV UR5, `(.L_x_4) ;  /* 0x0000000605e07947 */ /* 0x000fea000b800000 */
[----:B0-2---:R-:W0:Y:S02]  /*0350*/  SHFL.BFLY PT, R5, R4, 0x10, 0x1f ;  /* 0x0e001f0004057f89 */ /* 0x005e2400000e0000 */
[----:B0-----:R-:W-:-:S05]  /*0360*/  FMNMX R5, R5, R4, !PT ;  /* 0x0000000405057209 */ /* 0x001fca0007800000 */
[----:B------:R-:W0:Y:S02]  /*0370*/  SHFL.BFLY PT, R8, R5, 0x8, 0x1f ;  /* 0x0d001f0005087f89 */ /* 0x000e2400000e0000 */
[----:B0-----:R-:W-:-:S05]  /*0380*/  FMNMX R8, R5, R8, !PT ;  /* 0x0000000805087209 */ /* 0x001fca0007800000 */
[----:B------:R-:W0:Y:S02]  /*0390*/  SHFL.BFLY PT, R9, R8, 0x4, 0x1f ;  /* 0x0c801f0008097f89 */ /* 0x000e2400000e0000 */
[----:B0-----:R-:W-:-:S05]  /*03a0*/  FMNMX R9, R8, R9, !PT ;  /* 0x0000000908097209 */ /* 0x001fca0007800000 */
[----:B------:R-:W0:Y:S02]  /*03b0*/  SHFL.BFLY PT, R10, R9, 0x2, 0x1f ;  /* 0x0c401f00090a7f89 */ /* 0x000e2400000e0000 */
[----:B0-----:R-:W-:-:S05]  /*03c0*/  FMNMX R10, R9, R10, !PT ;  /* 0x0000000a090a7209 */ /* 0x001fca0007800000 */
[----:B------:R0:W2:Y:S02]  /*03d0*/  SHFL.BFLY PT, R11, R10, 0x1, 0x1f ;  /* 0x0c201f000a0b7f89 */ /* 0x0000a400000e0000 */
.L_x_19:
[----:B------:R-:W-:Y:S02]  /*03e0*/  ISETP.NE.AND P1, PT, R2, RZ, PT ;  /* 0x000000ff0200720c */ /* 0x000fe40003f25270 */
[----:B--2---:R-:W-:-:S11]  /*03f0*/  FMNMX R11, R10, R11, !PT ;  /* 0x0000000b0a0b7209 */ /* 0x004fd60007800000 */
[----:B------:R2:W-:Y:S01]  /*0400*/  @!P1 STS [UR4], R11 ;  /* 0x0000000bff009988 */ /* 0x0005e20008000804 */
[----:B------:R-:W-:-:S13]  /*0410*/  @!P1 PLOP3.LUT P0, PT, PT, PT, PT, 0x80, 0x8 ;  /* 0x000000000008981c */ /* 0x000fda0003f0f070 */
.L_x_3:
[----:B------:R-:W-:Y:S05]  /*0420*/  WARPSYNC.ALL ;  /* 0x0000000000007948 */ /* 0x000fea0003800000 */
[----:B------:R-:W-:Y:S01]  /*0430*/  ISETP.GE.AND P1, PT, R2, R3, PT ;  /* 0x000000030200720c */ /* 0x000fe20003f26270 */
[----:B------:R-:W-:Y:S01]  /*0440*/  BAR.SYNC.DEFER_BLOCKING 0x0 ;  /* 0x0000000000007b1d */ /* 0x000fe20000010000 */
[----:B------:R-:W-:-:S05]  /*0450*/  IMAD.MOV.U32 R9, RZ, RZ, RZ ;  /* 0x000000ffff097224 */ /* 0x000fca00078e00ff */
[----:B------:R-:W-:Y:S01]  /*0460*/  BSSY.RECONVERGENT B0, `(.L_x_5) ;  /* 0x0000018000007945 */ /* 0x000fe20003800200 */
[----:B------:R-:W3:Y:S05]  /*0470*/  LDS R8, [UR4] ;  /* 0x00000004ff087984 */ /* 0x000eea0008000800 */
[----:B------:R-:W-:Y:S05]  /*0480*/  @P1 BRA `(.L_x_6) ;  /* 0x0000000000541947 */ /* 0x000fea0003800000 */
[----:B------:R-:W4:Y:S01]  /*0490*/  LDC R15, c[0x0][0x360] ;  /* 0x0000d800ff0f7b82 */ /* 0x000f220000000800 */
[----:B------:R-:W-:Y:S01]  /*04a0*/  IMAD.MOV.U32 R9, RZ, RZ, RZ ;  /* 0x000000ffff097224 */ /* 0x000fe200078e00ff */
[----:B------:R-:W-:-:S06]  /*04b0*/  MOV R12, R2 ;  /* 0x00000002000c7202 */ /* 0x000fcc0000000f00 */
[----:B0-----:R-:W0:Y:S02]  /*04c0*/  LDC.64 R4, c[0x0][0x380] ;  /* 0x0000e000ff047b82 */ /* 0x001e240000000a00 */
.L_x_7:
[----:B--2---:R-:W-:-:S04]  /*04d0*/  IMAD R11, R3, UR6, R12 ;  /* 0x00000006030b7c24 */ /* 0x004fc8000f8e020c */
[----:B0-----:R-:W-:-:S06]  /*04e0*/  IMAD.WIDE R10, R11, 0x4, R4 ;  /* 0x000000040b0a7825 */ /* 0x001fcc00078e0204 */
[----:B------:R-:W3:Y:S01]  /*04f0*/  LDG.E R11, desc[UR8][R10.64] ;  /* 0x000000080a0b7981 */ /* 0x000ee2000c1e1900 */
[----:B------:R-:W-:Y:S02]  /*0500*/  IMAD.MOV.U32 R14, RZ, RZ, 0x3bbb989d ;  /* 0x3bbb989dff0e7424 */ /* 0x000fe400078e00ff */
[----:B------:R-:W-:Y:S02]  /*0510*/  IMAD.MOV.U32 R17, RZ, RZ, 0x437c0000 ;  /* 0x437c0000ff117424 */ /* 0x000fe400078e00ff */
[----:B----4-:R-:W-:-:S05]  /*0520*/  IMAD.IADD R12, R15, 0x1, R12 ;  /* 0x000000010f0c7824 */ /* 0x010fca00078e020c */
[----:B------:R-:W-:Y:S01]  /*0530*/  ISETP.GE.AND P1, PT, R12, R3, PT ;  /* 0x000000030c00720c */ /* 0x000fe20003f26270 */
[----:B---3--:R-:W-:-:S04]  /*0540*/  FADD R13, -R8, R11 ;  /* 0x0000000b080d7221 */ /* 0x008fc80000000100 */
[----:B------:R-:W-:-:S04]  /*0550*/  FFMA.SAT R14, R13, R14, 0.5 ;  /* 0x3f0000000d0e7423 */ /* 0x000fc8000000200e */
[----:B------:R-:W-:-:S04]  /*0560*/  FFMA.RM R14, R14, R17, 12582913 ;  /* 0x4b4000010e0e7423 */ /* 0x000fc80000004011 */
[C---:B------:R-:W-:Y:S01]  /*0570*/  FADD R16, R14.reuse, -12583039 ;  /* 0xcb40007f0e107421 */ /* 0x040fe20000000000 */
[----:B------:R-:W-:-:S03]  /*0580*/  SHF.L.U32 R14, R14, 0x17, RZ ;  /* 0x000000170e0e7819 */ /* 0x000fc600000006ff */
[----:B------:R-:W-:-:S04]  /*0590*/  FFMA R16, R13, 1.4426950216293334961, -R16 ;  /* 0x3fb8aa3b0d107823 */ /* 0x000fc80000000810 */
[----:B------:R-:W-:-:S06]  /*05a0*/  FFMA R16, R13, 1.925963033500011079e-08, R16 ;  /* 0x32a570600d107823 */ /* 0x000fcc0000000010 */
[----:B------:R-:W0:Y:S02]  /*05b0*/  MUFU.EX2 R16, R16 ;  /* 0x0000001000107308 */ /* 0x000e240000000800 */
[----:B0-----:R-:W-:Y:S01]  /*05c0*/  FFMA R9, R14, R16, R9 ;  /* 0x000000100e097223 */ /* 0x001fe20000000009 */
[----:B------:R-:W-:Y:S06]  /*05d0*/  @!P1 BRA `(.L_x_7) ;  /* 0xfffffffc00bc9947 */ /* 0x000fec000383ffff */
.L_x_6:
[----:B------:R-:W-:Y:S05]  /*05e0*/  BSYNC.RECONVERGENT B0 ;  /* 0x0000000000007941 */ /* 0x000fea0003800200 */
.L_x_5:
[----:B------:R-:W4:Y:S01]  /*05f0*/  SHFL.BFLY PT, R4, R9, 0x10, 0x1f ;  /* 0x0e001f0009047f89 */ /* 0x000f2200000e0000 */
[----:B------:R-:W-:Y:S01]  /*0600*/  ISETP.NE.AND P1, PT, R0, RZ, PT ;  /* 0x000000ff0000720c */ /* 0x000fe20003f25270 */
[----:B------:R-:W-:Y:S01]  /*0610*/  BSSY B0, `(.L_x_8) ;  /* 0x000001f000007945 */ /* 0x000fe20003800000 */
[----:B----4-:R-:W-:-:S05]  /*0620*/  FADD R4, R4, R9 ;  /* 0x0000000904047221 */ /* 0x010fca0000000000 */
[----:B0-----:R-:W0:Y:S02]  /*0630*/  SHFL.BFLY PT, R5, R4, 0x8, 0x1f ;  /* 0x0d001f0004057f89 */ /* 0x001e2400000e0000 */
[----:B0-----:R-:W-:-:S05]  /*0640*/  FADD R5, R4, R5 ;  /* 0x0000000504057221 */ /* 0x001fca0000000000 */
[----:B------:R-:W0:Y:S02]  /*0650*/  SHFL.BFLY PT, R10, R5, 0x4, 0x1f ;  /* 0x0c801f00050a7f89 */ /* 0x000e2400000e0000 */
[----:B0-----:R-:W-:-:S05]  /*0660*/  FADD R10, R5, R10 ;  /* 0x0000000a050a7221 */ /* 0x001fca0000000000 */
[----:B--2---:R-:W0:Y:S02]  /*0670*/  SHFL.BFLY PT, R11, R10, 0x2, 0x1f ;  /* 0x0c401f000a0b7f89 */ /* 0x004e2400000e0000 */
[----:B0-----:R-:W-:-:S05]  /*0680*/  FADD R11, R10, R11 ;  /* 0x0000000b0a0b7221 */ /* 0x001fca0000000000 */
[----:B------:R-:W0:Y:S02]  /*0690*/  SHFL.BFLY PT, R12, R11, 0x1, 0x1f ;  /* 0x0c201f000b0c7f89 */ /* 0x000e2400000e0000 */
[----:B0-----:R-:W-:-:S05]  /*06a0*/  FADD R13, R11, R12 ;  /* 0x0000000c0b0d7221 */ /* 0x001fca0000000000 */
[----:B------:R0:W-:Y:S01]  /*06b0*/  @!P1 STS [R6+UR4], R13 ;  /* 0x0000000d06009988 */ /* 0x0001e20008000804 */
[----:B------:R-:W-:Y:S01]  /*06c0*/  BAR.SYNC.DEFER_BLOCKING 0x0 ;  /* 0x0000000000007b1d */ /* 0x000fe20000010000 */
[----:B------:R-:W-:-:S13]  /*06d0*/  ISETP.GT.U32.AND P1, PT, R2, 0x1f, PT ;  /* 0x0000001f0200780c */ /* 0x000fda0003f24070 */
[----:B0-----:R-:W-:Y:S05]  /*06e0*/  @P1 BRA `(.L_x_9) ;  /* 0x0000000000441947 */ /* 0x001fea0003800000 */
[----:B------:R-:W0:Y:S01]  /*06f0*/  LDCU UR5, c[0x0][0x360] ;  /* 0x00006c00ff0577ac */ /* 0x000e220008000800 */
[----:B------:R-:W-:Y:S01]  /*0700*/  IMAD.MOV.U32 R0, RZ, RZ, RZ ;  /* 0x000000ffff007224 */ /* 0x000fe200078e00ff */
[----:B0-----:R-:W-:-:S06]  /*0710*/  USHF.R.U32.HI UR5, URZ, 0x5, UR5 ;  /* 0x00000005ff057899 */ /* 0x001fcc0008011605 */
[----:B------:R-:W-:Y:S01]  /*0720*/  ISETP.GE.U32.AND P1, PT, R2, UR5, PT ;  /* 0x0000000502007c0c */ /* 0x000fe2000bf26070 */
[----:B------:R-:W-:-:S12]  /*0730*/  UMOV UR5, 0xffffffff ;  /* 0xffffffff00057882 */ /* 0x000fd80000000000 */
[----:B------:R0:W2:Y:S01]  /*0740*/  @!P1 LDS R0, [R7] ;  /* 0x0000000007009984 */ /* 0x0000a20000000800 */
[----:B------:R-:W-:Y:S05]  /*0750*/  BRA.DIV UR5, `(.L_x_10) ;  /* 0x00000006056c7947 */ /* 0x000fea000b800000 */
[----:B--2---:R-:W2:Y:S02]  /*0760*/  SHFL.BFLY PT, R5, R0, 0x10, 0x1f ;  /* 0x0e001f0000057f89 */ /* 0x004ea400000e0000 */
[----:B--2---:R-:W-:-:S05]  /*0770*/  FADD R5, R5, R0 ;  /* 0x0000000005057221 */ /* 0x004fca0000000000 */
[----:B------:R-:W2:Y:S02]  /*0780*/  SHFL.BFLY PT, R4, R5, 0x8, 0x1f ;  /* 0x0d001f0005047f89 */ /* 0x000ea400000e0000 */
[----:B--2---:R-:W-:-:S05]  /*0790*/  FADD R4, R5, R4 ;  /* 0x0000000405047221 */ /* 0x004fca0000000000 */
[----:B01----:R-:W0:Y:S02]  /*07a0*/  SHFL.BFLY PT, R7, R4, 0x4, 0x1f ;  /* 0x0c801f0004077f89 */ /* 0x003e2400000e0000 */
[----:B0-----:R-:W-:-:S05]  /*07b0*/  FADD R7, R4, R7 ;  /* 0x0000000704077221 */ /* 0x001fca0000000000 */
[----:B------:R-:W0:Y:S02]  /*07c0*/  SHFL.BFLY PT, R6, R7, 0x2, 0x1f ;  /* 0x0c401f0007067f89 */ /* 0x000e2400000e0000 */
[----:B0-----:R-:W-:-:S05]  /*07d0*/  FADD R6, R7, R6 ;  /* 0x0000000607067221 */ /* 0x001fca0000000000 */
[----:B------:R0:W1:Y:S02]  /*07e0*/  SHFL.BFLY PT, R13, R6, 0x1, 0x1f ;  /* 0x0c201f00060d7f89 */ /* 0x00006400000e0000 */
.L_x_25:
[----:B-1----:R-:W-:-:S07]  /*07f0*/  FADD R13, R6, R13 ;  /* 0x0000000d060d7221 */ /* 0x002fce0000000000 */
.L_x_9:
[----:B------:R-:W-:Y:S05]  /*0800*/  BSYNC B0 ;  /* 0x0000000000007941 */ /* 0x000fea0003800000 */
.L_x_8:
[----:B------:R2:W-:Y:S01]  /*0810*/  @P0 STS [UR4], R13 ;  /* 0x0000000dff000988 */ /* 0x0005e20008000804 */
[----:B------:R-:W-:Y:S05]  /*0820*/  WARPSYNC.ALL ;  /* 0x0000000000007948 */ /* 0x000fea0003800000 */
[----:B------:R-:W-:Y:S01]  /*0830*/  BAR.SYNC.DEFER_BLOCKING 0x0 ;  /* 0x0000000000007b1d */ /* 0x000fe20000010000 */
[----:B------:R-:W-:-:S13]  /*0840*/  ISETP.GE.AND P0, PT, R2, R3, PT ;  /* 0x000000030200720c */ /* 0x000fda0003f06270 */
[----:B--2---:R-:W-:Y:S05]  /*0850*/  @P0 EXIT ;  /* 0x000000000000094d */ /* 0x004fea0003800000 */
[----:B------:R-:W2:Y:S01]  /*0860*/  LDC R9, c[0x0][0x394] ;  /* 0x0000e500ff097b82 */ /* 0x000ea20000000800 */
[----:B------:R-:W4:Y:S01]  /*0870*/  LDS R3, [UR4] ;  /* 0x00000004ff037984 */ /* 0x000f220008000800 */
[----:B------:R-:W2:Y:S01]  /*0880*/  LDCU UR4, c[0x0][0x360] ;  /* 0x00006c00ff0477ac */ /* 0x000ea20008000800 */
[----:B------:R-:W2:Y:S05]  /*0890*/  LDCU UR5, c[0x0][0x394] ;  /* 0x00007280ff0577ac */ /* 0x000eaa0008000800 */
[----:B01----:R-:W0:Y:S08]  /*08a0*/  LDC.64 R6, c[0x0][0x380] ;  /* 0x0000e000ff067b82 */ /* 0x003e300000000a00 */
[----:B------:R-:W1:Y:S02]  /*08b0*/  LDC.64 R4, c[0x0][0x388] ;  /* 0x0000e200ff047b82 */ /* 0x000e640000000a00 */
.L_x_13:
[----:B--2---:R-:W-:-:S04]  /*08c0*/  IMAD R11, R9, UR6, R2 ;  /* 0x00000006090b7c24 */ /* 0x004fc8000f8e0202 */
[----:B0-----:R-:W-:-:S06]  /*08d0*/  IMAD.WIDE R12, R11, 0x4, R6 ;  /* 0x000000040b0c7825 */ /* 0x001fcc00078e0206 */
[----:B------:R-:W3:Y:S01]  /*08e0*/  LDG.E R13, desc[UR8][R12.64] ;  /* 0x000000080c0d7981 */ /* 0x000ee2000c1e1900 */
[----:B------:R-:W-:Y:S02]  /*08f0*/  HFMA2 R17, -RZ, RZ, 3.7421875, 0 ;  /* 0x437c0000ff117431 */ /* 0x000fe400000001ff */
[----:B------:R-:W-:Y:S01]  /*0900*/  IMAD.MOV.U32 R15, RZ, RZ, 0x3bbb989d ;  /* 0x3bbb989dff0f7424 */ /* 0x000fe200078e00ff */
[----:B----4-:R-:W0:Y:S01]  /*0910*/  MUFU.RCP R14, R3 ;  /* 0x00000003000e7308 */ /* 0x010e220000001000 */
[----:B------:R-:W-:Y:S01]  /*0920*/  BSSY.RECONVERGENT B0, `(.L_x_11) ;  /* 0x0000014000007945 */ /* 0x000fe20003800200 */
[----:B---3--:R-:W-:Y:S01]  /*0930*/  FADD R0, -R8, R13 ;  /* 0x0000000d08007221 */ /* 0x008fe20000000100 */
[----:B0-----:R-:W-:-:S03]  /*0940*/  FFMA R13, -R3, R14, 1 ;  /* 0x3f800000030d7423 */ /* 0x001fc6000000010e */
[----:B------:R-:W-:Y:S01]  /*0950*/  FFMA.SAT R10, R0, R15, 0.5 ;  /* 0x3f000000000a7423 */ /* 0x000fe2000000200f */
[----:B------:R-:W-:-:S03]  /*0960*/  FFMA R13, R14, R13, R14 ;  /* 0x0000000d0e0d7223 */ /* 0x000fc6000000000e */
[----:B------:R-:W-:-:S04]  /*0970*/  FFMA.RM R10, R10, R17, 12582913 ;  /* 0x4b4000010a0a7423 */ /* 0x000fc80000004011 */
[----:B------:R-:W-:-:S04]  /*0980*/  FADD R15, R10, -12583039 ;  /* 0xcb40007f0a0f7421 */ /* 0x000fc80000000000 */
[----:B------:R-:W-:-:S04]  /*0990*/  FFMA R15, R0, 1.4426950216293334961, -R15 ;  /* 0x3fb8aa3b000f7823 */ /* 0x000fc8000000080f */
[----:B------:R-:W-:Y:S01]  /*09a0*/  FFMA R15, R0, 1.925963033500011079e-08, R15 ;  /* 0x32a57060000f7823 */ /* 0x000fe2000000000f */
[----:B------:R-:W-:-:S05]  /*09b0*/  IMAD.SHL.U32 R0, R10, 0x800000, RZ ;  /* 0x008000000a007824 */ /* 0x000fca00078e00ff */
[----:B------:R-:W0:Y:S02]  /*09c0*/  MUFU.EX2 R15, R15 ;  /* 0x0000000f000f7308 */ /* 0x000e240000000800 */
[----:B0-----:R-:W-:-:S06]  /*09d0*/  FMUL R0, R0, R15 ;  /* 0x0000000f00007220 */ /* 0x001fcc0000400000 */
[----:B------:R-:W0:Y:S01]  /*09e0*/  FCHK P0, R0, R3 ;  /* 0x0000000300007302 */ /* 0x000e220000000000 */
[----:B------:R-:W-:-:S04]  /*09f0*/  FFMA R10, R0, R13, RZ ;  /* 0x0000000d000a7223 */ /* 0x000fc800000000ff */
[----:B------:R-:W-:-:S04]  /*0a00*/  FFMA R12, -R3, R10, R0 ;  /* 0x0000000a030c7223 */ /* 0x000fc80000000100 */
[----:B------:R-:W-:Y:S01]  /*0a10*/  FFMA R13, R13, R12, R10 ;  /* 0x0000000c0d0d7223 */ /* 0x000fe2000000000a */
[----:B0-----:R-:W-:Y:S06]  /*0a20*/  @!P0 BRA `(.L_x_12) ;  /* 0x00000000000c8947 */ /* 0x001fec0003800000 */
[----:B------:R-:W-:-:S07]  /*0a30*/  MOV R10, 0xa50 ;  /* 0x00000a50000a7802 */ /* 0x000fce0000000f00 */
[----:B-1----:R-:W-:Y:S05]  /*0a40*/  CALL.REL.NOINC `($__internal_0_$__cuda_sm3x_div_rn_noftz_f32_slowpath) ;  /* 0x0000000400447944 */ /* 0x002fea0003c00000 */
[----:B------:R-:W-:-:S07]  /*0a50*/  IMAD.MOV.U32 R13, RZ, RZ, R0 ;  /* 0x000000ffff0d7224 */ /* 0x000fce00078e0000 */
.L_x_12:
[----:B------:R-:W-:Y:S05]  /*0a60*/  BSYNC.RECONVERGENT B0 ;  /* 0x0000000000007941 */ /* 0x000fea0003800200 */
.L_x_11:
[----:B-1----:R-:W-:Y:S01]  /*0a70*/  IMAD.WIDE R10, R11, 0x4, R4 ;  /* 0x000000040b0a7825 */ /* 0x002fe200078e0204 */
[----:B------:R-:W-:-:S04]  /*0a80*/  IADD3 R2, PT, PT, R2, UR4, RZ ;  /* 0x0000000402027c10 */ /* 0x000fc8000fffe0ff */
[----:B------:R0:W-:Y:S01]  /*0a90*/  STG.E desc[UR8][R10.64], R13 ;  /* 0x0000000d0a007986 */ /* 0x0001e2000c101908 */
[----:B------:R-:W-:-:S13]  /*0aa0*/  ISETP.GE.AND P0, PT, R2, UR5, PT ;  /* 0x0000000502007c0c */ /* 0x000fda000bf06270 */
[----:B0-----:R-:W-:Y:S05]  /*0ab0*/  @!P0 BRA `(.L_x_13) ;  /* 0xfffffffc00808947 */ /* 0x001fea000383ffff */
[----:B------:R-:W-:Y:S05]  /*0ac0*/  EXIT ;  /* 0x000000000000794d */ /* 0x000fea0003800000 */
.L_x_4:
[----:B--2---:R-:W-:Y:S01]  /*0ad0*/  IMAD.MOV.U32 R15, RZ, RZ, R4 ;  /* 0x000000ffff0f7224 */ /* 0x004fe200078e0004 */
[----:B------:R-:W-:Y:S01]  /*0ae0*/  MOV R17, 0x1f ;  /* 0x0000001f00117802 */ /* 0x000fe20000000f00 */
[----:B------:R-:W-:Y:S02]  /*0af0*/  IMAD.MOV.U32 R14, RZ, RZ, 0x10 ;  /* 0x00000010ff0e7424 */ /* 0x000fe400078e00ff */
[----:B------:R-:W-:-:S07]  /*0b00*/  IMAD.MOV.U32 R12, RZ, RZ, -0x1 ;  /* 0xffffffffff0c7424 */ /* 0x000fce00078e00ff */
[----:B01----:R-:W-:Y:S05]  /*0b10*/  WARPSYNC.COLLECTIVE R12, `(.L_x_14) ;  /* 0x000000000c087348 */ /* 0x003fea0003c00000 */
[----:B------:R2:W3:Y:S02]  /*0b20*/  SHFL.BFLY P1, R11, R15, R14, R17 ;  /* 0x0c00000e0f0b7389 */ /* 0x0004e40000020011 */
[----:B0123--:R-:W-:Y:S05]  /*0b30*/  ENDCOLLECTIVE ;  /* 0x000000000000791b */ /* 0x00ffea0003800000 */
.L_x_14:
[----:B------:R-:W-:Y:S02]  /*0b40*/  IMAD.MOV.U32 R14, RZ, RZ, 0x8 ;  /* 0x00000008ff0e7424 */ /* 0x000fe400078e00ff */
[----:B------:R-:W-:-:S05]  /*0b50*/  IMAD.MOV.U32 R5, RZ, RZ, R11 ;  /* 0x000000ffff057224 */ /* 0x000fca00078e000b */
[----:B------:R-:W-:-:S04]  /*0b60*/  FMNMX R5, R5, R4, !PT ;  /* 0x0000000405057209 */ /* 0x000fc80007800000 */
[----:B------:R-:W-:-:S07]  /*0b70*/  MOV R15, R5 ;  /* 0x00000005000f7202 */ /* 0x000fce0000000f00 */
[----:B------:R-:W-:Y:S05]  /*0b80*/  WARPSYNC.COLLECTIVE R12, `(.L_x_15) ;  /* 0x000000000c087348 */ /* 0x000fea0003c00000 */
[----:B------:R0:W1:Y:S02]  /*0b90*/  SHFL.BFLY P1, R11, R15, R14, R17 ;  /* 0x0c00000e0f0b7389 */ /* 0x0000640000020011 */
[----:B01----:R-:W-:Y:S05]  /*0ba0*/  ENDCOLLECTIVE ;  /* 0x000000000000791b */ /* 0x003fea0003800000 */
.L_x_15:
[----:B------:R-:W-:Y:S02]  /*0bb0*/  IMAD.MOV.U32 R14, RZ, RZ, 0x4 ;  /* 0x00000004ff0e7424 */ /* 0x000fe400078e00ff */
[----:B------:R-:W-:-:S05]  /*0bc0*/  IMAD.MOV.U32 R8, RZ, RZ, R11 ;  /* 0x000000ffff087224 */ /* 0x000fca00078e000b */
[----:B------:R-:W-:-:S04]  /*0bd0*/  FMNMX R8, R5, R8, !PT ;  /* 0x0000000805087209 */ /* 0x000fc80007800000 */
[----:B------:R-:W-:-:S07]  /*0be0*/  MOV R15, R8 ;  /* 0x00000008000f7202 */ /* 0x000fce0000000f00 */
[----:B------:R-:W-:Y:S05]  /*0bf0*/  WARPSYNC.COLLECTIVE R12, `(.L_x_16) ;  /* 0x000000000c087348 */ /* 0x000fea0003c00000 */
[----:B------:R0:W1:Y:S02]  /*0c00*/  SHFL.BFLY P1, R11, R15, R14, R17 ;  /* 0x0c00000e0f0b7389 */ /* 0x0000640000020011 */
[----:B01----:R-:W-:Y:S05]  /*0c10*/  ENDCOLLECTIVE ;  /* 0x000000000000791b */ /* 0x003fea0003800000 */
.L_x_16:
[----:B------:R-:W-:Y:S02]  /*0c20*/  IMAD.MOV.U32 R14, RZ, RZ, 0x2 ;  /* 0x00000002ff0e7424 */ /* 0x000fe400078e00ff */
[----:B------:R-:W-:-:S05]  /*0c30*/  IMAD.MOV.U32 R9, RZ, RZ, R11 ;  /* 0x000000ffff097224 */ /* 0x000fca00078e000b */
[----:B------:R-:W-:-:S04]  /*0c40*/  FMNMX R9, R8, R9, !PT ;  /* 0x0000000908097209 */ /* 0x000fc80007800000 */
[----:B------:R-:W-:-:S07]  /*0c50*/  MOV R15, R9 ;  /* 0x00000009000f7202 */ /* 0x000fce0000000f00 */
[----:B------:R-:W-:Y:S05]  /*0c60*/  WARPSYNC.COLLECTIVE R12, `(.L_x_17) ;  /* 0x000000000c087348 */ /* 0x000fea0003c00000 */
[----:B------:R0:W1:Y:S02]  /*0c70*/  SHFL.BFLY P1, R11, R15, R14, R17 ;  /* 0x0c00000e0f0b7389 */ /* 0x0000640000020011 */
[----:B01----:R-:W-:Y:S05]  /*0c80*/  ENDCOLLECTIVE ;  /* 0x000000000000791b */ /* 0x003fea0003800000 */
.L_x_17:
[----:B------:R-:W-:Y:S02]  /*0c90*/  IMAD.MOV.U32 R14, RZ, RZ, 0x1 ;  /* 0x00000001ff0e7424 */ /* 0x000fe400078e00ff */
[----:B------:R-:W-:-:S05]  /*0ca0*/  IMAD.MOV.U32 R10, RZ, RZ, R11 ;  /* 0x000000ffff0a7224 */ /* 0x000fca00078e000b */
[----:B------:R-:W-:-:S04]  /*0cb0*/  FMNMX R10, R9, R10, !PT ;  /* 0x0000000a090a7209 */ /* 0x000fc80007800000 */
[----:B------:R-:W-:-:S07]  /*0cc0*/  MOV R15, R10 ;  /* 0x0000000a000f7202 */ /* 0x000fce0000000f00 */
[----:B------:R-:W-:Y:S05]  /*0cd0*/  WARPSYNC.COLLECTIVE R12, `(.L_x_18) ;  /* 0x000000000c087348 */ /* 0x000fea0003c00000 */
[----:B------:R0:W1:Y:S02]  /*0ce0*/  SHFL.BFLY P1, R11, R15, R14, R17 ;  /* 0x0c00000e0f0b7389 */ /* 0x0000640000020011 */
[----:B01----:R-:W-:Y:S05]  /*0cf0*/  ENDCOLLECTIVE ;  /* 0x000000000000791b */ /* 0x003fea0003800000 */
.L_x_18:
[----:B------:R-:W-:Y:S05]  /*0d00*/  BRA `(.L_x_19) ;  /* 0xfffffff400b47947 */ /* 0x000fea000383ffff */
.L_x_10:
[----:B------:R-:W-:Y:S02]  /*0d10*/  HFMA2 R14, -RZ, RZ, 0, 9.5367431640625e-07 ;  /* 0x00000010ff0e7431 */ /* 0x000fe400000001ff */
[----:B--2---:R-:W-:Y:S02]  /*0d20*/  IMAD.MOV.U32 R15, RZ, RZ, R0 ;  /* 0x000000ffff0f7224 */ /* 0x004fe400078e0000 */
[----:B------:R-:W-:Y:S02]  /*0d30*/  IMAD.MOV.U32 R17, RZ, RZ, 0x1f ;  /* 0x0000001fff117424 */ /* 0x000fe400078e00ff */
[----:B------:R-:W-:-:S07]  /*0d40*/  IMAD.MOV.U32 R12, RZ, RZ, -0x1 ;  /* 0xffffffffff0c7424 */ /* 0x000fce00078e00ff */
[----:B01-3--:R-:W-:Y:S05]  /*0d50*/  WARPSYNC.COLLECTIVE R12, `(.L_x_20) ;  /* 0x000000000c087348 */ /* 0x00bfea0003c00000 */
[----:B------:R2:W4:Y:S02]  /*0d60*/  SHFL.BFLY P1, R11, R15, R14, R17 ;  /* 0x0c00000e0f0b7389 */ /* 0x0005240000020011 */
[----:B01234-:R-:W-:Y:S05]  /*0d70*/  ENDCOLLECTIVE ;  /* 0x000000000000791b */ /* 0x01ffea0003800000 */
.L_x_20:
[----:B------:R-:W-:Y:S01]  /*0d80*/  IMAD.MOV.U32 R14, RZ, RZ, 0x8 ;  /* 0x00000008ff0e7424 */ /* 0x000fe200078e00ff */
[----:B------:R-:W-:-:S05]  /*0d90*/  MOV R5, R11 ;  /* 0x0000000b00057202 */ /* 0x000fca0000000f00 */
[----:B------:R-:W-:-:S04]  /*0da0*/  FADD R5, R5, R0 ;  /* 0x0000000005057221 */ /* 0x000fc80000000000 */
[----:B------:R-:W-:-:S07]  /*0db0*/  IMAD.MOV.U32 R15, RZ, RZ, R5 ;  /* 0x000000ffff0f7224 */ /* 0x000fce00078e0005 */
[----:B------:R-:W-:Y:S05]  /*0dc0*/  WARPSYNC.COLLECTIVE R12, `(.L_x_21) ;  /* 0x000000000c087348 */ /* 0x000fea0003c00000 */
[----:B------:R0:W1:Y:S02]  /*0dd0*/  SHFL.BFLY P1, R11, R15, R14, R17 ;  /* 0x0c00000e0f0b7389 */ /* 0x0000640000020011 */
[----:B01----:R-:W-:Y:S05]  /*0de0*/  ENDCOLLECTIVE ;  /* 0x000000000000791b */ /* 0x003fea0003800000 */
.L_x_21:
[----:B------:R-:W-:Y:S01]  /*0df0*/  IMAD.MOV.U32 R14, RZ, RZ, 0x4 ;  /* 0x00000004ff0e7424 */ /* 0x000fe200078e00ff */
[----:B------:R-:W-:-:S05]  /*0e00*/  MOV R4, R11 ;  /* 0x0000000b00047202 */ /* 0x000fca0000000f00 */
[----:B------:R-:W-:-:S04]  /*0e10*/  FADD R4, R5, R4 ;  /* 0x0000000405047221 */ /* 0x000fc80000000000 */
[----:B------:R-:W-:-:S07]  /*0e20*/  IMAD.MOV.U32 R15, RZ, RZ, R4 ;  /* 0x000000ffff0f7224 */ /* 0x000fce00078e0004 */
[----:B------:R-:W-:Y:S05]  /*0e30*/  WARPSYNC.COLLECTIVE R12, `(.L_x_22) ;  /* 0x000000000c087348 */ /* 0x000fea0003c00000 */
[----:B------:R0:W1:Y:S02]  /*0e40*/  SHFL.BFLY P1, R11, R15, R14, R17 ;  /* 0x0c00000e0f0b7389 */ /* 0x0000640000020011 */
[----:B01----:R-:W-:Y:S05]  /*0e50*/  ENDCOLLECTIVE ;  /* 0x000000000000791b */ /* 0x003fea0003800000 */
.L_x_22:
[----:B------:R-:W-:Y:S01]  /*0e60*/  IMAD.MOV.U32 R14, RZ, RZ, 0x2 ;  /* 0x00000002ff0e7424 */ /* 0x000fe200078e00ff */
[----:B------:R-:W-:-:S05]  /*0e70*/  MOV R7, R11 ;  /* 0x0000000b00077202 */ /* 0x000fca0000000f00 */
[----:B------:R-:W-:-:S04]  /*0e80*/  FADD R7, R4, R7 ;  /* 0x0000000704077221 */ /* 0x000fc80000000000 */
[----:B------:R-:W-:-:S07]  /*0e90*/  IMAD.MOV.U32 R15, RZ, RZ, R7 ;  /* 0x000000ffff0f7224 */ /* 0x000fce00078e0007 */
[----:B------:R-:W-:Y:S05]  /*0ea0*/  WARPSYNC.COLLECTIVE R12, `(.L_x_23) ;  /* 0x000000000c087348 */ /* 0x000fea0003c00000 */
[----:B------:R0:W1:Y:S02]  /*0eb0*/  SHFL.BFLY P1, R11, R15, R14, R17 ;  /* 0x0c00000e0f0b7389 */ /* 0x0000640000020011 */
[----:B01----:R-:W-:Y:S05]  /*0ec0*/  ENDCOLLECTIVE ;  /* 0x000000000000791b */ /* 0x003fea0003800000 */
.L_x_23:
[----:B------:R-:W-:Y:S01]  /*0ed0*/  IMAD.MOV.U32 R14, RZ, RZ, 0x1 ;  /* 0x00000001ff0e7424 */ /* 0x000fe200078e00ff */
[----:B------:R-:W-:-:S05]  /*0ee0*/  MOV R6, R11 ;  /* 0x0000000b00067202 */ /* 0x000fca0000000f00 */
[----:B------:R-:W-:-:S04]  /*0ef0*/  FADD R6, R7, R6 ;  /* 0x0000000607067221 */ /* 0x000fc80000000000 */
[----:B------:R-:W-:-:S07]  /*0f00*/  IMAD.MOV.U32 R15, RZ, RZ, R6 ;  /* 0x000000ffff0f7224 */ /* 0x000fce00078e0006 */
[----:B------:R-:W-:Y:S05]  /*0f10*/  WARPSYNC.COLLECTIVE R12, `(.L_x_24) ;  /* 0x000000000c087348 */ /* 0x000fea0003c00000 */
[----:B------:R0:W1:Y:S02]  /*0f20*/  SHFL.BFLY P1, R11, R15, R14, R17 ;  /* 0x0c00000e0f0b7389 */ /* 0x0000640000020011 */
[----:B01----:R-:W-:Y:S05]  /*0f30*/  ENDCOLLECTIVE ;  /* 0x000000000000791b */ /* 0x003fea0003800000 */
.L_x_24:
[----:B------:R-:W-:Y:S01]  /*0f40*/  MOV R13, R11 ;  /* 0x0000000b000d7202 */ /* 0x000fe20000000f00 */
[----:B------:R-:W-:Y:S06]  /*0f50*/  BRA `(.L_x_25) ;  /* 0xfffffff800247947 */ /* 0x000fec000383ffff */
        .weak           $__internal_0_$__cuda_sm3x_div_rn_noftz_f32_slowpath
        .type           $__internal_0_$__cuda_sm3x_div_rn_noftz_f32_slowpath,@function
        .size           $__internal_0_$__cuda_sm3x_div_rn_noftz_f32_slowpath,(.L_x_38 - $__internal_0_$__cuda_sm3x_div_rn_noftz_f32_slowpath)
$__internal_0_$__cuda_sm3x_div_rn_noftz_f32_slowpath:
[--C-:B------:R-:W-:Y:S01]  /*0f60*/  SHF.R.U32.HI R13, RZ, 0x17, R3.reuse ;  /* 0x00000017ff0d7819 */ /* 0x100fe20000011603 */
[----:B------:R-:W-:Y:S01]  /*0f70*/  BSSY.RECONVERGENT B1, `(.L_x_26) ;  /* 0x0000064000017945 */ /* 0x000fe20003800200 */
[----:B------:R-:W-:Y:S01]  /*0f80*/  SHF.R.U32.HI R12, RZ, 0x17, R0 ;  /* 0x00000017ff0c7819 */ /* 0x000fe20000011600 */
[----:B------:R-:W-:Y:S01]  /*0f90*/  IMAD.MOV.U32 R15, RZ, RZ, R3 ;  /* 0x000000ffff0f7224 */ /* 0x000fe200078e0003 */
[----:B------:R-:W-:Y:S02]  /*0fa0*/  LOP3.LUT R13, R13, 0xff, RZ, 0xc0, !PT ;  /* 0x000000ff0d0d7812 */ /* 0x000fe400078ec0ff */
[----:B------:R-:W-:Y:S02]  /*0fb0*/  LOP3.LUT R16, R12, 0xff, RZ, 0xc0, !PT ;  /* 0x000000ff0c107812 */ /* 0x000fe400078ec0ff */
[----:B------:R-:W-:Y:S01]  /*0fc0*/  MOV R14, R0 ;  /* 0x00000000000e7202 */ /* 0x000fe20000000f00 */
[----:B------:R-:W-:Y:S02]  /*0fd0*/  VIADD R17, R13, 0xffffffff ;  /* 0xffffffff0d117836 */ /* 0x000fe40000000000 */
[----:B------:R-:W-:-:S03]  /*0fe0*/  VIADD R18, R16, 0xffffffff ;  /* 0xffffffff10127836 */ /* 0x000fc60000000000 */
[----:B------:R-:W-:-:S04]  /*0ff0*/  ISETP.GT.U32.AND P0, PT, R17, 0xfd, PT ;  /* 0x000000fd1100780c */ /* 0x000fc80003f04070 */
[----:B------:R-:W-:-:S13]  /*1000*/  ISETP.GT.U32.OR P0, PT, R18, 0xfd, P0 ;  /* 0x000000fd1200780c */ /* 0x000fda0000704470 */
[----:B------:R-:W-:Y:S01]  /*1010*/  @!P0 IMAD.MOV.U32 R12, RZ, RZ, RZ ;  /* 0x000000ffff0c8224 */ /* 0x000fe200078e00ff */
[----:B------:R-:W-:Y:S06]  /*1020*/  @!P0 BRA `(.L_x_27) ;  /* 0x00000000005c8947 */ /* 0x000fec0003800000 */
[----:B------:R-:W-:Y:S02]  /*1030*/  FSETP.GTU.FTZ.AND P1, PT, |R3|, +INF , PT ;  /* 0x7f8000000300780b */ /* 0x000fe40003f3c200 */
[----:B------:R-:W-:-:S04]  /*1040*/  FSETP.GTU.FTZ.AND P0, PT, |R0|, +INF , PT ;  /* 0x7f8000000000780b */ /* 0x000fc80003f1c200 */
[----:B------:R-:W-:-:S13]  /*1050*/  PLOP3.LUT P0, PT, P0, P1, PT, 0xf8, 0x8f ;  /* 0x00000000008f781c */ /* 0x000fda0000703f70 */
[----:B------:R-:W-:Y:S05]  /*1060*/  @P0 BRA `(.L_x_28) ;  /* 0x00000004004c0947 */ /* 0x000fea0003800000 */
[----:B------:R-:W-:-:S13]  /*1070*/  LOP3.LUT P0, RZ, R15, 0x7fffffff, R14, 0xc8, !PT ;  /* 0x7fffffff0fff7812 */ /* 0x000fda000780c80e */
[----:B------:R-:W-:Y:S05]  /*1080*/  @!P0 BRA `(.L_x_29) ;  /* 0x00000004003c8947 */ /* 0x000fea0003800000 */
[C---:B------:R-:W-:Y:S02]  /*1090*/  FSETP.NEU.FTZ.AND P2, PT, |R0|.reuse, +INF , PT ;  /* 0x7f8000000000780b */ /* 0x040fe40003f5d200 */
[----:B------:R-:W-:Y:S02]  /*10a0*/  FSETP.NEU.FTZ.AND P1, PT, |R3|, +INF , PT ;  /* 0x7f8000000300780b */ /* 0x000fe40003f3d200 */
[----:B------:R-:W-:-:S11]  /*10b0*/  FSETP.NEU.FTZ.AND P0, PT, |R0|, +INF , PT ;  /* 0x7f8000000000780b */ /* 0x000fd60003f1d200 */
[----:B------:R-:W-:Y:S05]  /*10c0*/  @!P1 BRA !P2, `(.L_x_29) ;  /* 0x00000004002c9947 */ /* 0x000fea0005000000 */
[----:B------:R-:W-:-:S04]  /*10d0*/  LOP3.LUT P2, RZ, R14, 0x7fffffff, RZ, 0xc0, !PT ;  /* 0x7fffffff0eff7812 */ /* 0x000fc8000784c0ff */
[----:B------:R-:W-:-:S13]  /*10e0*/  PLOP3.LUT P1, PT, P1, P2, PT, 0x2f, 0xf2 ;  /* 0x0000000000f2781c */ /* 0x000fda0000f24577 */
[----:B------:R-:W-:Y:S05]  /*10f0*/  @P1 BRA `(.L_x_30) ;  /* 0x0000000400181947 */ /* 0x000fea0003800000 */
[----:B------:R-:W-:-:S04]  /*1100*/  LOP3.LUT P1, RZ, R15, 0x7fffffff, RZ, 0xc0, !PT ;  /* 0x7fffffff0fff7812 */ /* 0x000fc8000782c0ff */
[----:B------:R-:W-:-:S13]  /*1110*/  PLOP3.LUT P0, PT, P0, P1, PT, 0x2f, 0xf2 ;  /* 0x0000000000f2781c */ /* 0x000fda0000702577 */
[----:B------:R-:W-:Y:S05]  /*1120*/  @P0 BRA `(.L_x_31) ;  /* 0x0000000400000947 */ /* 0x000fea0003800000 */
[----:B------:R-:W-:Y:S02]  /*1130*/  ISETP.GE.AND P0, PT, R18, RZ, PT ;  /* 0x000000ff1200720c */ /* 0x000fe40003f06270 */
[----:B------:R-:W-:-:S11]  /*1140*/  ISETP.GE.AND P1, PT, R17, RZ, PT ;  /* 0x000000ff1100720c */ /* 0x000fd60003f26270 */
[----:B------:R-:W-:Y:S01]  /*1150*/  @P0 MOV R12, RZ ;  /* 0x000000ff000c0202 */ /* 0x000fe20000000f00 */
[----:B------:R-:W-:Y:S02]  /*1160*/  @!P0 IMAD.MOV.U32 R12, RZ, RZ, -0x40 ;  /* 0xffffffc0ff0c8424 */ /* 0x000fe400078e00ff */
[----:B------:R-:W-:Y:S01]  /*1170*/  @!P0 FFMA R14, R0, 1.84467440737095516160e+19, RZ ;  /* 0x5f800000000e8823 */ /* 0x000fe200000000ff */
[----:B------:R-:W-:Y:S01]  /*1180*/  @!P1 FFMA R15, R3, 1.84467440737095516160e+19, RZ ;  /* 0x5f800000030f9823 */ /* 0x000fe200000000ff */
[----:B------:R-:W-:-:S07]  /*1190*/  @!P1 VIADD R12, R12, 0x40 ;  /* 0x000000400c0c9836 */ /* 0x000fce0000000000 */
.L_x_27:
[----:B------:R-:W-:Y:S01]  /*11a0*/  LEA R0, R13, 0xc0800000, 0x17 ;  /* 0xc08000000d007811 */ /* 0x000fe200078eb8ff */
[----:B------:R-:W-:Y:S01]  /*11b0*/  VIADD R16, R16, 0xffffff81 ;  /* 0xffffff8110107836 */ /* 0x000fe20000000000 */
[----:B------:R-:W-:Y:S02]  /*11c0*/  BSSY.RECONVERGENT B2, `(.L_x_32) ;  /* 0x0000035000027945 */ /* 0x000fe40003800200 */
[----:B------:R-:W-:Y:S01]  /*11d0*/  IADD3 R17, PT, PT, -R0, R15, RZ ;  /* 0x0000000f00117210 */ /* 0x000fe20007ffe1ff */
[----:B------:R-:W-:-:S03]  /*11e0*/  IMAD R0, R16, -0x800000, R14 ;  /* 0xff80000010007824 */ /* 0x000fc600078e020e */
[----:B------:R0:W1:Y:S01]  /*11f0*/  MUFU.RCP R15, R17 ;  /* 0x00000011000f7308 */ /* 0x0000620000001000 */
[----:B------:R-:W-:Y:S01]  /*1200*/  FADD.FTZ R19, -R17, -RZ ;  /* 0x800000ff11137221 */ /* 0x000fe20000010100 */
[----:B0-----:R-:W-:-:S05]  /*1210*/  IADD3 R17, PT, PT, R16, 0x7f, -R13 ;  /* 0x0000007f10117810 */ /* 0x001fca0007ffe80d */
[----:B------:R-:W-:Y:S02]  /*1220*/  IMAD.IADD R17, R17, 0x1, R12 ;  /* 0x0000000111117824 */ /* 0x000fe400078e020c */
[----:B-1----:R-:W-:-:S04]  /*1230*/  FFMA R18, R15, R19, 1 ;  /* 0x3f8000000f127423 */ /* 0x002fc80000000013 */
[----:B------:R-:W-:-:S04]  /*1240*/  FFMA R15, R15, R18, R15 ;  /* 0x000000120f0f7223 */ /* 0x000fc8000000000f */
[----:B------:R-:W-:-:S04]  /*1250*/  FFMA R14, R0, R15, RZ ;  /* 0x0000000f000e7223 */ /* 0x000fc800000000ff */
[----:B------:R-:W-:-:S04]  /*1260*/  FFMA R18, R19, R14, R0 ;  /* 0x0000000e13127223 */ /* 0x000fc80000000000 */
[----:B------:R-:W-:-:S04]  /*1270*/  FFMA R18, R15, R18, R14 ;  /* 0x000000120f127223 */ /* 0x000fc8000000000e */
[----:B------:R-:W-:-:S04]  /*1280*/  FFMA R19, R19, R18, R0 ;  /* 0x0000001213137223 */ /* 0x000fc80000000000 */
[----:B------:R-:W-:-:S05]  /*1290*/  FFMA R0, R15, R19, R18 ;  /* 0x000000130f007223 */ /* 0x000fca0000000012 */
[----:B------:R-:W-:-:S04]  /*12a0*/  SHF.R.U32.HI R13, RZ, 0x17, R0 ;  /* 0x00000017ff0d7819 */ /* 0x000fc80000011600 */
[----:B------:R-:W-:-:S04]  /*12b0*/  LOP3.LUT R13, R13, 0xff, RZ, 0xc0, !PT ;  /* 0x000000ff0d0d7812 */ /* 0x000fc800078ec0ff */
[----:B------:R-:W-:-:S05]  /*12c0*/  IADD3 R16, PT, PT, R13, R17, RZ ;  /* 0x000000110d107210 */ /* 0x000fca0007ffe0ff */
[----:B------:R-:W-:-:S05]  /*12d0*/  VIADD R12, R16, 0xffffffff ;  /* 0xffffffff100c7836 */ /* 0x000fca0000000000 */
[----:B------:R-:W-:-:S13]  /*12e0*/  ISETP.GE.U32.AND P0, PT, R12, 0xfe, PT ;  /* 0x000000fe0c00780c */ /* 0x000fda0003f06070 */
[----:B------:R-:W-:Y:S05]  /*12f0*/  @!P0 BRA `(.L_x_33) ;  /* 0x0000000000808947 */ /* 0x000fea0003800000 */
[----:B------:R-:W-:-:S13]  /*1300*/  ISETP.GT.AND P0, PT, R16, 0xfe, PT ;  /* 0x000000fe1000780c */ /* 0x000fda0003f04270 */
[----:B------:R-:W-:Y:S05]  /*1310*/  @P0 BRA `(.L_x_34) ;  /* 0x00000000006c0947 */ /* 0x000fea0003800000 */
[----:B------:R-:W-:-:S13]  /*1320*/  ISETP.GE.AND P0, PT, R16, 0x1, PT ;  /* 0x000000011000780c */ /* 0x000fda0003f06270 */
[----:B------:R-:W-:Y:S05]  /*1330*/  @P0 BRA `(.L_x_35) ;  /* 0x0000000000740947 */ /* 0x000fea0003800000 */
[----:B------:R-:W-:Y:S02]  /*1340*/  ISETP.GE.AND P0, PT, R16, -0x18, PT ;  /* 0xffffffe81000780c */ /* 0x000fe40003f06270 */
[----:B------:R-:W-:-:S11]  /*1350*/  LOP3.LUT R0, R0, 0x80000000, RZ, 0xc0, !PT ;  /* 0x8000000000007812 */ /* 0x000fd600078ec0ff */
[----:B------:R-:W-:Y:S05]  /*1360*/  @!P0 BRA `(.L_x_35) ;  /* 0x0000000000688947 */ /* 0x000fea0003800000 */
[CCC-:B------:R-:W-:Y:S01]  /*1370*/  FFMA.RZ R12, R15.reuse, R19.reuse, R18.reuse ;  /* 0x000000130f0c7223 */ /* 0x1c0fe2000000c012 */
[C---:B------:R-:W-:Y:S01]  /*1380*/  VIADD R14, R16.reuse, 0x20 ;  /* 0x00000020100e7836 */ /* 0x040fe20000000000 */
[C---:B------:R-:W-:Y:S02]  /*1390*/  ISETP.NE.AND P2, PT, R16.reuse, RZ, PT ;  /* 0x000000ff1000720c */ /* 0x040fe40003f45270 */
[----:B------:R-:W-:Y:S02]  /*13a0*/  ISETP.NE.AND P1, PT, R16, RZ, PT ;  /* 0x000000ff1000720c */ /* 0x000fe40003f25270 */
[----:B------:R-:W-:Y:S01]  /*13b0*/  LOP3.LUT R13, R12, 0x7fffff, RZ, 0xc0, !PT ;  /* 0x007fffff0c0d7812 */ /* 0x000fe200078ec0ff */
[CCC-:B------:R-:W-:Y:S01]  /*13c0*/  FFMA.RP R12, R15.reuse, R19.reuse, R18.reuse ;  /* 0x000000130f0c7223 */ /* 0x1c0fe20000008012 */
[----:B------:R-:W-:Y:S01]  /*13d0*/  FFMA.RM R15, R15, R19, R18 ;  /* 0x000000130f0f7223 */ /* 0x000fe20000004012 */
[----:B------:R-:W-:Y:S02]  /*13e0*/  IADD3 R16, PT, PT, -R16, RZ, RZ ;  /* 0x000000ff10107210 */ /* 0x000fe40007ffe1ff */
[----:B------:R-:W-:-:S02]  /*13f0*/  LOP3.LUT R13, R13, 0x800000, RZ, 0xfc, !PT ;  /* 0x008000000d0d7812 */ /* 0x000fc400078efcff */
[----:B------:R-:W-:Y:S02]  /*1400*/  FSETP.NEU.FTZ.AND P0, PT, R12, R15, PT ;  /* 0x0000000f0c00720b */ /* 0x000fe40003f1d000 */
[----:B------:R-:W-:Y:S02]  /*1410*/  SHF.L.U32 R14, R13, R14, RZ ;  /* 0x0000000e0d0e7219 */ /* 0x000fe400000006ff */
[----:B------:R-:W-:Y:S02]  /*1420*/  SEL R12, R16, RZ, P2 ;  /* 0x000000ff100c7207 */ /* 0x000fe40001000000 */
[----:B------:R-:W-:Y:S02]  /*1430*/  ISETP.NE.AND P1, PT, R14, RZ, P1 ;  /* 0x000000ff0e00720c */ /* 0x000fe40000f25270 */
[----:B------:R-:W-:Y:S02]  /*1440*/  SHF.R.U32.HI R12, RZ, R12, R13 ;  /* 0x0000000cff0c7219 */ /* 0x000fe4000001160d */
[----:B------:R-:W-:-:S02]  /*1450*/  PLOP3.LUT P0, PT, P0, P1, PT, 0xf8, 0x8f ;  /* 0x00000000008f781c */ /* 0x000fc40000703f70 */
[----:B------:R-:W-:Y:S02]  /*1460*/  SHF.R.U32.HI R14, RZ, 0x1, R12 ;  /* 0x00000001ff0e7819 */ /* 0x000fe4000001160c */
[----:B------:R-:W-:-:S04]  /*1470*/  SEL R13, RZ, 0x1, !P0 ;  /* 0x00000001ff0d7807 */ /* 0x000fc80004000000 */
[----:B------:R-:W-:-:S04]  /*1480*/  LOP3.LUT R13, R13, 0x1, R14, 0xf8, !PT ;  /* 0x000000010d0d7812 */ /* 0x000fc800078ef80e */
[----:B------:R-:W-:-:S05]  /*1490*/  LOP3.LUT R13, R13, R12, RZ, 0xc0, !PT ;  /* 0x0000000c0d0d7212 */ /* 0x000fca00078ec0ff */
[----:B------:R-:W-:-:S05]  /*14a0*/  IMAD.IADD R13, R14, 0x1, R13 ;  /* 0x000000010e0d7824 */ /* 0x000fca00078e020d */
[----:B------:R-:W-:Y:S01]  /*14b0*/  LOP3.LUT R0, R13, R0, RZ, 0xfc, !PT ;  /* 0x000000000d007212 */ /* 0x000fe200078efcff */
[----:B------:R-:W-:Y:S06]  /*14c0*/  BRA `(.L_x_35) ;  /* 0x0000000000107947 */ /* 0x000fec0003800000 */
.L_x_34:
[----:B------:R-:W-:-:S04]  /*14d0*/  LOP3.LUT R0, R0, 0x80000000, RZ, 0xc0, !PT ;  /* 0x8000000000007812 */ /* 0x000fc800078ec0ff */
[----:B------:R-:W-:Y:S01]  /*14e0*/  LOP3.LUT R0, R0, 0x7f800000, RZ, 0xfc, !PT ;  /* 0x7f80000000007812 */ /* 0x000fe200078efcff */
[----:B------:R-:W-:Y:S06]  /*14f0*/  BRA `(.L_x_35) ;  /* 0x0000000000047947 */ /* 0x000fec0003800000 */
.L_x_33:
[----:B------:R-:W-:-:S07]  /*1500*/  IMAD R0, R17, 0x800000, R0 ;  /* 0x0080000011007824 */ /* 0x000fce00078e0200 */
.L_x_35:
[----:B------:R-:W-:Y:S05]  /*1510*/  BSYNC.RECONVERGENT B2 ;  /* 0x0000000000027941 */ /* 0x000fea0003800200 */
.L_x_32:
[----:B------:R-:W-:Y:S05]  /*1520*/  BRA `(.L_x_36) ;  /* 0x0000000000207947 */ /* 0x000fea0003800000 */
.L_x_31:
[----:B------:R-:W-:-:S04]  /*1530*/  LOP3.LUT R0, R15, 0x80000000, R14, 0x48, !PT ;  /* 0x800000000f007812 */ /* 0x000fc800078e480e */
[----:B------:R-:W-:Y:S01]  /*1540*/  LOP3.LUT R0, R0, 0x7f800000, RZ, 0xfc, !PT ;  /* 0x7f80000000007812 */ /* 0x000fe200078efcff */
[----:B------:R-:W-:Y:S06]  /*1550*/  BRA `(.L_x_36) ;  /* 0x0000000000147947 */ /* 0x000fec0003800000 */
.L_x_30:
[----:B------:R-:W-:Y:S01]  /*1560*/  LOP3.LUT R0, R15, 0x80000000, R14, 0x48, !PT ;  /* 0x800000000f007812 */ /* 0x000fe200078e480e */
[----:B------:R-:W-:Y:S06]  /*1570*/  BRA `(.L_x_36) ;  /* 0x00000000000c7947 */ /* 0x000fec0003800000 */
.L_x_29:
[----:B------:R-:W0:Y:S01]  /*1580*/  MUFU.RSQ R0, -QNAN ;  /* 0xffc0000000007908 */ /* 0x000e220000001400 */
[----:B------:R-:W-:Y:S05]  /*1590*/  BRA `(.L_x_36) ;  /* 0x0000000000047947 */ /* 0x000fea0003800000 */
.L_x_28:
[----:B------:R-:W-:-:S07]  /*15a0*/  FADD.FTZ R0, R0, R3 ;  /* 0x0000000300007221 */ /* 0x000fce0000010000 */
.L_x_36:
[----:B------:R-:W-:Y:S05]  /*15b0*/  BSYNC.RECONVERGENT B1 ;  /* 0x0000000000017941 */ /* 0x000fea0003800200 */
.L_x_26:
[----:B------:R-:W-:Y:S01]  /*15c0*/  MOV R12, R10 ;  /* 0x0000000a000c7202 */ /* 0x000fe20000000f00 */
[----:B------:R-:W-:-:S04]  /*15d0*/  IMAD.MOV.U32 R13, RZ, RZ, 0x0 ;  /* 0x00000000ff0d7424 */ /* 0x000fc800078e00ff */
[----:B0-----:R-:W-:Y:S05]  /*15e0*/  RET.REL.NODEC R12 `(_Z18softmaxWarpShufflePfS_ii) ;  /* 0xffffffe80c847950 */ /* 0x001fea0003c3ffff */
.L_x_37:
[----:B------:R-:W-:-:S00]  /*15f0*/  BRA `(.L_x_37) ;  /* 0xfffffffc00fc7947 */ /* 0x000fc0000383ffff */
[----:B------:R-:W-:-:S00]  /*1600*/  NOP ;  /* 0x0000000000007918 */ /* 0x000fc00000000000 */
[----:B------:R-:W-:-:S00]  /*1610*/  NOP ;  /* 0x0000000000007918 */ /* 0x000fc00000000000 */
[----:B------:R-:W-:-:S00]  /*1620*/  NOP ;  /* 0x0000000000007918 */ /* 0x000fc00000000000 */
[----:B------:R-:W-:-:S00]  /*1630*/  NOP ;  /* 0x0000000000007918 */ /* 0x000fc00000000000 */
[----:B------:R-:W-:-:S00]  /*1640*/  NOP ;  /* 0x0000000000007918 */ /* 0x000fc00000000000 */
[----:B------:R-:W-:-:S00]  /*1650*/  NOP ;  /* 0x0000000000007918 */ /* 0x000fc00000000000 */
[----:B------:R-:W-:-:S00]  /*1660*/  NOP ;  /* 0x0000000000007918 */ /* 0x000fc00000000000 */
[----:B------:R-:W-:-:S00]  /*1670*/  NOP ;  /* 0x0000000000007918 */ /* 0x000fc00000000000 */
.L_x_38:


//--------------------- .nv.shared._Z18softmaxWarpShufflePfS_ii --------------------------
	.section	.nv.shared._Z18softmaxWarpShufflePfS_ii,"aw",@nobits
	.sectionflags	@""
	.align	16
	.zero		1024


//--------------------- .nv.shared.reserved.0     --------------------------
	.section	.nv.shared.reserved.0,"aw",@nobits
	.weak		__nv_reservedSMEM_offset_0_alias
	.size		__nv_reservedSMEM_offset_0_alias, 0, 64
	.other		__nv_reservedSMEM_offset_0_alias,@"STO_CUDA_RESERVED_SHARED STV_DEFAULT"
__nv_reservedSMEM_offset_0_alias:
	.zero		0
	.zero		64


//--------------------- .nv.constant0._Z18softmaxWarpShufflePfS_ii --------------------------
	.section	.nv.constant0._Z18softmaxWarpShufflePfS_ii,"a",@progbits
	.sectionflags	@""
	.align	4
.nv.constant0._Z18softmaxWarpShufflePfS_ii:
	.zero		920


//--------------------- SYMBOLS --------------------------

	.type		.nv.reservedSmem.offset0,@object
	.size		.nv.reservedSmem.offset0,0x4
	.type		.nv.reservedSmem.cap,@object
	.size		.nv.reservedSmem.cap,0x4
